	.headerflags	@"EF_CUDA_TEXMODE_UNIFIED EF_CUDA_64BIT_ADDRESS EF_CUDA_ACCELERATORS EF_CUDA_SM90 EF_CUDA_VIRTUAL_SM(EF_CUDA_SM90)"
	.elftype	@"ET_EXEC"


//--------------------- .nv.info                  --------------------------
	.section	.nv.info,"",@"SHT_CUDA_INFO"
	.align	4


	//----- nvinfo : EIATTR_REGCOUNT
	.align		4
        /*0000*/ 	.byte	0x04, 0x2f
        /*0002*/ 	.short	(.L_3 - .L_2)
	.align		4
.L_2:
        /*0004*/ 	.word	index@(triton_per_fused__native_batch_norm_legit_no_training_mean_17)
        /*0008*/ 	.word	0x0000001b


	//----- nvinfo : EIATTR_MIN_STACK_SIZE
	.align		4
.L_3:
        /*000c*/ 	.byte	0x04, 0x12
        /*000e*/ 	.short	(.L_5 - .L_4)
	.align		4
.L_4:
        /*0010*/ 	.word	index@(triton_per_fused__native_batch_norm_legit_no_training_mean_17)
        /*0014*/ 	.word	0x00000000


	//----- nvinfo : EIATTR_FRAME_SIZE
	.align		4
.L_5:
        /*0018*/ 	.byte	0x04, 0x11
        /*001a*/ 	.short	(.L_7 - .L_6)
	.align		4
.L_6:
        /*001c*/ 	.word	index@(triton_per_fused__native_batch_norm_legit_no_training_mean_17)
        /*0020*/ 	.word	0x00000000


	//----- nvinfo : EIATTR_MIN_STACK_SIZE
	.align		4
.L_7:
        /*0024*/ 	.byte	0x04, 0x12
        /*0026*/ 	.short	(.L_9 - .L_8)
	.align		4
.L_8:
        /*0028*/ 	.word	index@(triton_per_fused__native_batch_norm_legit_no_training_mean_17)
        /*002c*/ 	.word	0x00000000
.L_9:


//--------------------- .nv.info.triton_per_fused__native_batch_norm_legit_no_training_mean_17 --------------------------
	.section	.nv.info.triton_per_fused__native_batch_norm_legit_no_training_mean_17,"",@"SHT_CUDA_INFO"
	.sectionflags	@""
	.align	4


	//----- nvinfo : EIATTR_CUDA_API_VERSION
	.align		4
        /*0000*/ 	.byte	0x04, 0x37
        /*0002*/ 	.short	(.L_11 - .L_10)
.L_10:
        /*0004*/ 	.word	0x0000007c


	//----- nvinfo : EIATTR_KPARAM_INFO
	.align		4
.L_11:
        /*0008*/ 	.byte	0x04, 0x17
        /*000a*/ 	.short	(.L_13 - .L_12)
.L_12:
        /*000c*/ 	.word	0x00000000
        /*0010*/ 	.short	0x0008
        /*0012*/ 	.short	0x003c
        /*0014*/ 	.byte	0x00, 0xf0, 0x11, 0x00


	//----- nvinfo : EIATTR_KPARAM_INFO
	.align		4
.L_13:
        /*0018*/ 	.byte	0x04, 0x17
        /*001a*/ 	.short	(.L_15 - .L_14)
.L_14:
        /*001c*/ 	.word	0x00000000
        /*0020*/ 	.short	0x0007
        /*0022*/ 	.short	0x0038
        /*0024*/ 	.byte	0x00, 0xf0, 0x11, 0x00


	//----- nvinfo : EIATTR_KPARAM_INFO
	.align		4
.L_15:
        /*0028*/ 	.byte	0x04, 0x17
        /*002a*/ 	.short	(.L_17 - .L_16)
.L_16:
        /*002c*/ 	.word	0x00000000
        /*0030*/ 	.short	0x0006
        /*0032*/ 	.short	0x0030
        /*0034*/ 	.byte	0x00, 0xf4, 0x21, 0x00


	//----- nvinfo : EIATTR_KPARAM_INFO
	.align		4
.L_17:
        /*0038*/ 	.byte	0x04, 0x17
        /*003a*/ 	.short	(.L_19 - .L_18)
.L_18:
        /*003c*/ 	.word	0x00000000
        /*0040*/ 	.short	0x0005
        /*0042*/ 	.short	0x0028
        /*0044*/ 	.byte	0x00, 0xf4, 0x21, 0x00


	//----- nvinfo : EIATTR_KPARAM_INFO
	.align		4
.L_19:
        /*0048*/ 	.byte	0x04, 0x17
        /*004a*/ 	.short	(.L_21 - .L_20)
.L_20:
        /*004c*/ 	.word	0x00000000
        /*0050*/ 	.short	0x0004
        /*0052*/ 	.short	0x0020
        /*0054*/ 	.byte	0x00, 0xf4, 0x21, 0x00


	//----- nvinfo : EIATTR_KPARAM_INFO
	.align		4
.L_21:
        /*0058*/ 	.byte	0x04, 0x17
        /*005a*/ 	.short	(.L_23 - .L_22)
.L_22:
        /*005c*/ 	.word	0x00000000
        /*0060*/ 	.short	0x0003
        /*0062*/ 	.short	0x0018
        /*0064*/ 	.byte	0x00, 0xf4, 0x21, 0x00


	//----- nvinfo : EIATTR_KPARAM_INFO
	.align		4
.L_23:
        /*0068*/ 	.byte	0x04, 0x17
        /*006a*/ 	.short	(.L_25 - .L_24)
.L_24:
        /*006c*/ 	.word	0x00000000
        /*0070*/ 	.short	0x0002
        /*0072*/ 	.short	0x0010
        /*0074*/ 	.byte	0x00, 0xf4, 0x21, 0x00


	//----- nvinfo : EIATTR_KPARAM_INFO
	.align		4
.L_25:
        /*0078*/ 	.byte	0x04, 0x17
        /*007a*/ 	.short	(.L_27 - .L_26)
.L_26:
        /*007c*/ 	.word	0x00000000
        /*0080*/ 	.short	0x0001
        /*0082*/ 	.short	0x0008
        /*0084*/ 	.byte	0x00, 0xf4, 0x21, 0x00


	//----- nvinfo : EIATTR_KPARAM_INFO
	.align		4
.L_27:
        /*0088*/ 	.byte	0x04, 0x17
        /*008a*/ 	.short	(.L_29 - .L_28)
.L_28:
        /*008c*/ 	.word	0x00000000
        /*0090*/ 	.short	0x0000
        /*0092*/ 	.short	0x0000
        /*0094*/ 	.byte	0x00, 0xf4, 0x21, 0x00


	//----- nvinfo : EIATTR_SPARSE_MMA_MASK
	.align		4
.L_29:
        /*0098*/ 	.byte	0x03, 0x50
        /*009a*/ 	.short	0x0000


	//----- nvinfo : EIATTR_MAXREG_COUNT
	.align		4
        /*009c*/ 	.byte	0x03, 0x1b
        /*009e*/ 	.short	0x00ff


	//----- nvinfo : EIATTR_COOP_GROUP_MASK_REGIDS
	.align		4
        /*00a0*/ 	.byte	0x04, 0x29
        /*00a2*/ 	.short	(.L_31 - .L_30)


	//   ....[0]....
.L_30:
        /*00a4*/ 	.word	0xffffffff


	//   ....[1]....
        /*00a8*/ 	.word	0xffffffff


	//   ....[2]....
        /*00ac*/ 	.word	0xffffffff


	//   ....[3]....
        /*00b0*/ 	.word	0xffffffff


	//----- nvinfo : EIATTR_COOP_GROUP_INSTR_OFFSETS
	.align		4
.L_31:
        /*00b4*/ 	.byte	0x04, 0x28
        /*00b6*/ 	.short	(.L_33 - .L_32)


	//   ....[0]....
.L_32:
        /*00b8*/ 	.word	0x00000340


	//   ....[1]....
        /*00bc*/ 	.word	0x00000370


	//   ....[2]....
        /*00c0*/ 	.word	0x000003b0


	//   ....[3]....
        /*00c4*/ 	.word	0x00000490


	//----- nvinfo : EIATTR_EXIT_INSTR_OFFSETS
	.align		4
.L_33:
        /*00c8*/ 	.byte	0x04, 0x1c
        /*00ca*/ 	.short	(.L_35 - .L_34)


	//   ....[0]....
.L_34:
        /*00cc*/ 	.word	0x00000540


	//   ....[1]....
        /*00d0*/ 	.word	0x00000570


	//----- nvinfo : EIATTR_REQNTID
	.align		4
.L_35:
        /*00d4*/ 	.byte	0x04, 0x10
        /*00d6*/ 	.short	(.L_37 - .L_36)
.L_36:
        /*00d8*/ 	.word	0x00000040
        /*00dc*/ 	.word	0x00000001
        /*00e0*/ 	.word	0x00000001


	//----- nvinfo : EIATTR_CBANK_PARAM_SIZE
	.align		4
.L_37:
        /*00e4*/ 	.byte	0x03, 0x19
        /*00e6*/ 	.short	0x0040


	//----- nvinfo : EIATTR_PARAM_CBANK
	.align		4
        /*00e8*/ 	.byte	0x04, 0x0a
        /*00ea*/ 	.short	(.L_39 - .L_38)
	.align		4
.L_38:
        /*00ec*/ 	.word	index@(.nv.constant0.triton_per_fused__native_batch_norm_legit_no_training_mean_17)
        /*00f0*/ 	.short	0x0210
        /*00f2*/ 	.short	0x0040


	//----- nvinfo : EIATTR_SW_WAR
	.align		4
.L_39:
        /*00f4*/ 	.byte	0x04, 0x36
        /*00f6*/ 	.short	(.L_41 - .L_40)
.L_40:
        /*00f8*/ 	.word	0x00000008
.L_41:


//--------------------- .nv.callgraph             --------------------------
	.section	.nv.callgraph,"",@"SHT_CUDA_CALLGRAPH"
	.align	4
	.sectionentsize	8
	.align		4
        /*0000*/ 	.word	0x00000000
	.align		4
        /*0004*/ 	.word	0xffffffff
	.align		4
        /*0008*/ 	.word	0x00000000
	.align		4
        /*000c*/ 	.word	0xfffffffe
	.align		4
        /*0010*/ 	.word	0x00000000
	.align		4
        /*0014*/ 	.word	0xfffffffd
	.align		4
        /*0018*/ 	.word	0x00000000
	.align		4
        /*001c*/ 	.word	0xfffffffc


//--------------------- .nv.constant4             --------------------------
	.section	.nv.constant4,"a",@progbits
	.align	8
	.align		8
.nv.constant4:
        /*0000*/ 	.dword	_$_str
	.align		8
        /*0008*/ 	.dword	_$_str_$_2


//--------------------- .text.triton_per_fused__native_batch_norm_legit_no_training_mean_17 --------------------------
	.section	.text.triton_per_fused__native_batch_norm_legit_no_training_mean_17,"ax",@progbits
	.sectionflags	@"SHF_BARRIERS=1"
	.align	128
        .global         triton_per_fused__native_batch_norm_legit_no_training_mean_17
        .type           triton_per_fused__native_batch_norm_legit_no_training_mean_17,@function
        .size           triton_per_fused__native_batch_norm_legit_no_training_mean_17,(.L_x_1 - triton_per_fused__native_batch_norm_legit_no_training_mean_17)
        .other          triton_per_fused__native_batch_norm_legit_no_training_mean_17,@"STO_CUDA_ENTRY STV_DEFAULT"
triton_per_fused__native_batch_norm_legit_no_training_mean_17:
.text.triton_per_fused__native_batch_norm_legit_no_training_mean_17:
[----:B------:R-:W0:Y:S01]  /*0000*/  LDC R1, c[0x0][0x28] ;  /* 0x00000a00ff017b82 */ /* 0x000e220000000800 */
[----:B------:R-:W1:Y:S07]  /*0010*/  S2R R0, SR_CTAID.X ;  /* 0x0000000000007919 */ /* 0x000e6e0000002500 */
[----:B------:R-:W2:Y:S01]  /*0020*/  LDC.64 R10, c[0x0][0x228] ;  /* 0x00008a00ff0a7b82 */ /* 0x000ea20000000a00 */
[----:B------:R-:W-:Y:S01]  /*0030*/  CS2R R14, SRZ ;  /* 0x00000000000e7805 */ /* 0x000fe2000001ff00 */
[----:B------:R-:W-:Y:S01]  /*0040*/  ULDC.64 UR4, c[0x0][0x208] ;  /* 0x0000820000047ab9 */ /* 0x000fe20000000a00 */
[----:B------:R-:W3:Y:S05]  /*0050*/  S2R R13, SR_TID.X ;  /* 0x00000000000d7919 */ /* 0x000eea0000002100 */
[----:B------:R-:W4:Y:S08]  /*0060*/  LDC.64 R8, c[0x0][0x218] ;  /* 0x00008600ff087b82 */ /* 0x000f300000000a00 */
[----:B------:R-:W5:Y:S08]  /*0070*/  LDC.64 R4, c[0x0][0x230] ;  /* 0x00008c00ff047b82 */ /* 0x000f700000000a00 */
[----:B------:R-:W5:Y:S01]  /*0080*/  LDC.64 R6, c[0x0][0x238] ;  /* 0x00008e00ff067b82 */ /* 0x000f620000000a00 */
[C---:B-1----:R-:W-:Y:S01]  /*0090*/  IMAD.HI R2, R0.reuse, 0x2aaaaaab, RZ ;  /* 0x2aaaaaab00027827 */ /* 0x042fe200078e02ff */
[----:B------:R-:W-:-:S04]  /*00a0*/  ISETP.GE.AND P0, PT, R0, 0xc0, PT ;  /* 0x000000c00000780c */ /* 0x000fc80003f06270 */
[----:B------:R-:W-:-:S04]  /*00b0*/  SHF.R.U32.HI R3, RZ, 0x1f, R2 ;  /* 0x0000001fff037819 */ /* 0x000fc80000011602 */
[----:B------:R-:W-:-:S05]  /*00c0*/  LEA.HI R3, R2, R3, RZ, 0x1d ;  /* 0x0000000302037211 */ /* 0x000fca00078fe8ff */
[----:B------:R-:W-:Y:S02]  /*00d0*/  IMAD R19, R3, -0x30, R0 ;  /* 0xffffffd003137824 */ /* 0x000fe400078e0200 */
[----:B------:R-:W1:Y:S02]  /*00e0*/  LDC.64 R2, c[0x0][0x220] ;  /* 0x00008800ff027b82 */ /* 0x000e640000000a00 */
[----:B--2---:R-:W-:-:S05]  /*00f0*/  IMAD.WIDE R10, R19, 0x4, R10 ;  /* 0x00000004130a7825 */ /* 0x004fca00078e020a */
[----:B------:R-:W2:Y:S01]  /*0100*/  @!P0 LDG.E.EL R15, desc[UR4][R10.64] ;  /* 0x000000040a0f8981 */ /* 0x000ea2000c2e1900 */
[----:B---3--:R-:W-:-:S04]  /*0110*/  LOP3.LUT R17, R13, 0xf, RZ, 0xc0, !PT ;  /* 0x0000000f0d117812 */ /* 0x008fc800078ec0ff */
[----:B------:R-:W-:Y:S02]  /*0120*/  LEA R12, R0, R17, 0x4 ;  /* 0x00000011000c7211 */ /* 0x000fe400078e20ff */
[----:B------:R-:W-:-:S03]  /*0130*/  CS2R R16, SRZ ;  /* 0x0000000000107805 */ /* 0x000fc6000001ff00 */
[----:B----4-:R-:W-:-:S05]  /*0140*/  IMAD.WIDE R8, R12, 0x4, R8 ;  /* 0x000000040c087825 */ /* 0x010fca00078e0208 */
[----:B------:R-:W3:Y:S01]  /*0150*/  @!P0 LDG.E R14, desc[UR4][R8.64] ;  /* 0x00000004080e8981 */ /* 0x000ee2000c1e1900 */
[C---:B-1----:R-:W-:Y:S01]  /*0160*/  IMAD.WIDE R2, R19.reuse, 0x4, R2 ;  /* 0x0000000413027825 */ /* 0x042fe200078e0202 */
[----:B------:R-:W-:Y:S02]  /*0170*/  CS2R R22, SRZ ;  /* 0x0000000000167805 */ /* 0x000fe4000001ff00 */
[----:B------:R-:W-:Y:S01]  /*0180*/  CS2R R20, SRZ ;  /* 0x0000000000147805 */ /* 0x000fe2000001ff00 */
[----:B------:R-:W4:Y:S01]  /*0190*/  @!P0 LDG.E R17, desc[UR4][R8.64] ;  /* 0x0000000408118981 */ /* 0x000f22000c1e1900 */
[----:B-----5:R-:W-:-:S03]  /*01a0*/  IMAD.WIDE R4, R19, 0x4, R4 ;  /* 0x0000000413047825 */ /* 0x020fc600078e0204 */
[----:B------:R-:W5:Y:S01]  /*01b0*/  @!P0 LDG.E.EL R16, desc[UR4][R2.64] ;  /* 0x0000000402108981 */ /* 0x000f62000c2e1900 */
[----:B0-----:R-:W-:-:S03]  /*01c0*/  IMAD.WIDE R6, R19, 0x4, R6 ;  /* 0x0000000413067825 */ /* 0x001fc600078e0206 */
[----:B------:R-:W4:Y:S04]  /*01d0*/  @!P0 LDG.E.EL R23, desc[UR4][R4.64] ;  /* 0x0000000404178981 */ /* 0x000f28000c2e1900 */
[----:B------:R-:W4:Y:S04]  /*01e0*/  @!P0 LDG.E.EL R22, desc[UR4][R6.64] ;  /* 0x0000000406168981 */ /* 0x000f28000c2e1900 */
[----:B------:R-:W4:Y:S01]  /*01f0*/  @!P0 LDG.E.EL R21, desc[UR4][R10.64] ;  /* 0x000000040a158981 */ /* 0x000f22000c2e1900 */
[----:B------:R-:W-:-:S03]  /*0200*/  CS2R R18, SRZ ;  /* 0x0000000000127805 */ /* 0x000fc6000001ff00 */
[----:B------:R-:W4:Y:S04]  /*0210*/  @!P0 LDG.E.EL R20, desc[UR4][R6.64] ;  /* 0x0000000406148981 */ /* 0x000f28000c2e1900 */
[----:B------:R0:W4:Y:S04]  /*0220*/  @!P0 LDG.E.EL R18, desc[UR4][R2.64] ;  /* 0x0000000402128981 */ /* 0x000128000c2e1900 */
[----:B------:R3:W4:Y:S01]  /*0230*/  @!P0 LDG.E.EL R19, desc[UR4][R4.64] ;  /* 0x0000000404138981 */ /* 0x000722000c2e1900 */
[----:B0-----:R-:W-:Y:S01]  /*0240*/  HFMA2.MMA R2, -RZ, RZ, 1.625, 0 ;  /* 0x3e800000ff027435 */ /* 0x001fe200000001ff */
[----:B--2---:R-:W-:-:S04]  /*0250*/  FADD R15, R15, 9.9999997473787516356e-06 ;  /* 0x3727c5ac0f0f7421 */ /* 0x004fc80000000000 */
[----:B------:R-:W0:Y:S02]  /*0260*/  MUFU.SQRT R24, R15 ;  /* 0x0000000f00187308 */ /* 0x000e240000002000 */
[C---:B0-----:R-:W-:Y:S02]  /*0270*/  FSETP.GT.AND P1, PT, R24.reuse, 8.50705917302346158658e+37, PT ;  /* 0x7e8000001800780b */ /* 0x041fe40003f24000 */
[----:B------:R-:W-:-:S11]  /*0280*/  FSETP.GEU.AND P2, PT, R24, 1.175494350822287508e-38, PT ;  /* 0x008000001800780b */ /* 0x000fd60003f4e000 */
[----:B------:R-:W-:-:S04]  /*0290*/  @P1 FMUL R24, R24, 0.25 ;  /* 0x3e80000018181820 */ /* 0x000fc80000400000 */
[----:B------:R-:W-:-:S06]  /*02a0*/  @!P2 FMUL R24, R24, 16777216 ;  /* 0x4b8000001818a820 */ /* 0x000fcc0000400000 */
[----:B------:R-:W0:Y:S01]  /*02b0*/  MUFU.RCP R24, R24 ;  /* 0x0000001800187308 */ /* 0x000e220000001000 */
[----:B------:R-:W-:Y:S02]  /*02c0*/  FSEL R3, R2, 1, P1 ;  /* 0x3f80000002037808 */ /* 0x000fe40000800000 */
[----:B---3--:R-:W-:-:S03]  /*02d0*/  SEL R5, R14, RZ, !P0 ;  /* 0x000000ff0e057207 */ /* 0x008fc60004000000 */
[----:B------:R-:W-:Y:S02]  /*02e0*/  @!P2 FMUL R3, R3, 16777216 ;  /* 0x4b8000000303a820 */ /* 0x000fe40000400000 */
[----:B-----5:R-:W-:Y:S02]  /*02f0*/  FADD R16, R5, -R16 ;  /* 0x8000001005107221 */ /* 0x020fe40000000000 */
[----:B0-----:R-:W-:-:S04]  /*0300*/  FMUL R3, R24, R3 ;  /* 0x0000000318037220 */ /* 0x001fc80000400000 */
[----:B------:R-:W-:-:S04]  /*0310*/  FMUL R3, R16, R3 ;  /* 0x0000000310037220 */ /* 0x000fc80000400000 */
[----:B----4-:R-:W-:-:S05]  /*0320*/  FFMA R3, R3, R23, R22 ;  /* 0x0000001703037223 */ /* 0x010fca0000000016 */
[----:B------:R-:W-:-:S05]  /*0330*/  FSEL R3, R3, RZ, !P0 ;  /* 0x000000ff03037208 */ /* 0x000fca0004000000 */
[----:B------:R-:W0:Y:S01]  /*0340*/  SHFL.BFLY PT, R4, R3, 0x8, 0x1f ;  /* 0x0d001f0003047f89 */ /* 0x000e2200000e0000 */
[----:B------:R-:W-:Y:S01]  /*0350*/  FADD R21, R21, 9.9999997473787516356e-06 ;  /* 0x3727c5ac15157421 */ /* 0x000fe20000000000 */
[----:B0-----:R-:W-:-:S05]  /*0360*/  FADD R4, R3, R4 ;  /* 0x0000000403047221 */ /* 0x001fca0000000000 */
[----:B------:R-:W0:Y:S01]  /*0370*/  SHFL.BFLY PT, R5, R4, 0x4, 0x1f ;  /* 0x0c801f0004057f89 */ /* 0x000e2200000e0000 */
[----:B------:R-:W1:Y:S02]  /*0380*/  MUFU.SQRT R6, R21 ;  /* 0x0000001500067308 */ /* 0x000e640000002000 */
[----:B-1----:R-:W-:Y:S01]  /*0390*/  FSETP.GT.AND P1, PT, R6, 8.50705917302346158658e+37, PT ;  /* 0x7e8000000600780b */ /* 0x002fe20003f24000 */
[----:B0-----:R-:W-:-:S05]  /*03a0*/  FADD R8, R4, R5 ;  /* 0x0000000504087221 */ /* 0x001fca0000000000 */
[----:B------:R-:W0:Y:S01]  /*03b0*/  SHFL.BFLY PT, R5, R8, 0x2, 0x1f ;  /* 0x0c401f0008057f89 */ /* 0x000e2200000e0000 */
[----:B------:R-:W-:-:S06]  /*03c0*/  FSETP.GEU.AND P2, PT, R6, 1.175494350822287508e-38, PT ;  /* 0x008000000600780b */ /* 0x000fcc0003f4e000 */
[----:B------:R-:W-:-:S07]  /*03d0*/  @P1 FMUL R6, R6, 0.25 ;  /* 0x3e80000006061820 */ /* 0x000fce0000400000 */
[----:B------:R-:W-:-:S06]  /*03e0*/  @!P2 FMUL R6, R6, 16777216 ;  /* 0x4b8000000606a820 */ /* 0x000fcc0000400000 */
[----:B------:R-:W1:Y:S01]  /*03f0*/  MUFU.RCP R6, R6 ;  /* 0x0000000600067308 */ /* 0x000e620000001000 */
[----:B0-----:R-:W-:Y:S02]  /*0400*/  FADD R9, R8, R5 ;  /* 0x0000000508097221 */ /* 0x001fe40000000000 */
[----:B------:R-:W0:Y:S01]  /*0410*/  LDC.64 R4, c[0x0][0x240] ;  /* 0x00009000ff047b82 */ /* 0x000e220000000a00 */
[----:B------:R-:W-:Y:S02]  /*0420*/  FSEL R7, R2, 1, P1 ;  /* 0x3f80000002077808 */ /* 0x000fe40000800000 */
[----:B------:R-:W-:Y:S02]  /*0430*/  SEL R17, R17, RZ, !P0 ;  /* 0x000000ff11117207 */ /* 0x000fe40004000000 */
[----:B------:R-:W-:Y:S01]  /*0440*/  LOP3.LUT P0, RZ, R13, 0x30, RZ, 0xc0, !PT ;  /* 0x000000300dff7812 */ /* 0x000fe2000780c0ff */
[----:B------:R-:W-:Y:S02]  /*0450*/  @!P2 FMUL R7, R7, 16777216 ;  /* 0x4b8000000707a820 */ /* 0x000fe40000400000 */
[----:B------:R-:W-:Y:S01]  /*0460*/  FADD R18, R17, -R18 ;  /* 0x8000001211127221 */ /* 0x000fe20000000000 */
[----:B------:R-:W-:Y:S01]  /*0470*/  ISETP.LT.AND P0, PT, R0, 0xc0, !P0 ;  /* 0x000000c00000780c */ /* 0x000fe20004701270 */
[----:B-1----:R-:W-:Y:S01]  /*0480*/  FMUL R7, R6, R7 ;  /* 0x0000000706077220 */ /* 0x002fe20000400000 */
[----:B------:R-:W1:Y:S01]  /*0490*/  SHFL.BFLY PT, R10, R9, 0x1, 0x1f ;  /* 0x0c201f00090a7f89 */ /* 0x000e6200000e0000 */
[----:B------:R-:W2:Y:S02]  /*04a0*/  LDC.64 R2, c[0x0][0x210] ;  /* 0x00008400ff027b82 */ /* 0x000ea40000000a00 */
[----:B------:R-:W-:-:S04]  /*04b0*/  FMUL R7, R18, R7 ;  /* 0x0000000712077220 */ /* 0x000fc80000400000 */
[----:B------:R-:W-:Y:S01]  /*04c0*/  FFMA R7, R7, R19, R20 ;  /* 0x0000001307077223 */ /* 0x000fe20000000014 */
[----:B0-----:R-:W-:-:S05]  /*04d0*/  IMAD.WIDE R4, R12, 0x4, R4 ;  /* 0x000000040c047825 */ /* 0x001fca00078e0204 */
[----:B------:R0:W-:Y:S01]  /*04e0*/  @P0 STG.E desc[UR4][R4.64], R7 ;  /* 0x0000000704000986 */ /* 0x0001e2000c101904 */
[----:B------:R-:W-:Y:S01]  /*04f0*/  BAR.SYNC.DEFER_BLOCKING 0x0 ;  /* 0x0000000000007b1d */ /* 0x000fe20000010000 */
[----:B------:R-:W-:-:S04]  /*0500*/  LOP3.LUT P1, RZ, R13, 0x3f, RZ, 0xc0, !PT ;  /* 0x0000003f0dff7812 */ /* 0x000fc8000782c0ff */
[C---:B------:R-:W-:Y:S01]  /*0510*/  ISETP.LT.AND P1, PT, R0.reuse, 0xc0, !P1 ;  /* 0x000000c00000780c */ /* 0x040fe20004f21270 */
[----:B-1----:R-:W-:Y:S01]  /*0520*/  FADD R10, R9, R10 ;  /* 0x0000000a090a7221 */ /* 0x002fe20000000000 */
[----:B--2---:R-:W-:-:S11]  /*0530*/  IMAD.WIDE R2, R0, 0x4, R2 ;  /* 0x0000000400027825 */ /* 0x004fd600078e0202 */
[----:B0-----:R-:W-:Y:S05]  /*0540*/  @!P1 EXIT ;  /* 0x000000000000994d */ /* 0x001fea0003800000 */
[----:B------:R-:W-:-:S05]  /*0550*/  FMUL R5, R10, 0.0625 ;  /* 0x3d8000000a057820 */ /* 0x000fca0000400000 */
[----:B------:R-:W-:Y:S01]  /*0560*/  STG.E desc[UR4][R2.64], R5 ;  /* 0x0000000502007986 */ /* 0x000fe2000c101904 */
[----:B------:R-:W-:Y:S05]  /*0570*/  EXIT ;  /* 0x000000000000794d */ /* 0x000fea0003800000 */
.L_x_0:
[----:B------:R-:W-:-:S00]  /*0580*/  BRA `(.L_x_0) ;  /* 0xfffffffc00fc7947 */ /* 0x000fc0000383ffff */
[----:B------:R-:W-:-:S00]  /*0590*/  NOP ;  /* 0x0000000000007918 */ /* 0x000fc00000000000 */
        /* <DEDUP_REMOVED lines=14> */
.L_x_1:


//--------------------- .nv.global.init           --------------------------
	.section	.nv.global.init,"aw",@progbits
.nv.global.init:
	.type		_$_str,@object
	.size		_$_str,(_$_str_$_2 - _$_str)
_$_str:
        /*0000*/ 	.byte	0x5f, 0x5f, 0x43, 0x55, 0x44, 0x41, 0x5f, 0x46, 0x54, 0x5a, 0x00
	.type		_$_str_$_2,@object
	.size		_$_str_$_2,(.L_1 - _$_str_$_2)
_$_str_$_2:
        /*000b*/ 	.byte	0x5f, 0x5f, 0x43, 0x55, 0x44, 0x41, 0x5f, 0x50, 0x52, 0x45, 0x43, 0x5f, 0x53, 0x51, 0x52, 0x54
        /*001b*/ 	.byte	0x00
.L_1:


//--------------------- .nv.constant0.triton_per_fused__native_batch_norm_legit_no_training_mean_17 --------------------------
	.section	.nv.constant0.triton_per_fused__native_batch_norm_legit_no_training_mean_17,"a",@progbits
	.sectionflags	@""
	.align	4
.nv.constant0.triton_per_fused__native_batch_norm_legit_no_training_mean_17:
	.zero		592
